	.headerflags	@"EF_CUDA_TEXMODE_UNIFIED EF_CUDA_64BIT_ADDRESS EF_CUDA_ACCELERATORS EF_CUDA_SM90 EF_CUDA_VIRTUAL_SM(EF_CUDA_SM90)"
	.elftype	@"ET_EXEC"


//--------------------- .nv.info                  --------------------------
	.section	.nv.info,"",@"SHT_CUDA_INFO"
	.align	4


	//----- nvinfo : EIATTR_REGCOUNT
	.align		4
        /*0000*/ 	.byte	0x04, 0x2f
        /*0002*/ 	.short	(.L_1 - .L_0)
	.align		4
.L_0:
        /*0004*/ 	.word	index@(triton_poi_fused_cat_28)
        /*0008*/ 	.word	0x0000001e


	//----- nvinfo : EIATTR_MIN_STACK_SIZE
	.align		4
.L_1:
        /*000c*/ 	.byte	0x04, 0x12
        /*000e*/ 	.short	(.L_3 - .L_2)
	.align		4
.L_2:
        /*0010*/ 	.word	index@(triton_poi_fused_cat_28)
        /*0014*/ 	.word	0x00000000


	//----- nvinfo : EIATTR_FRAME_SIZE
	.align		4
.L_3:
        /*0018*/ 	.byte	0x04, 0x11
        /*001a*/ 	.short	(.L_5 - .L_4)
	.align		4
.L_4:
        /*001c*/ 	.word	index@(triton_poi_fused_cat_28)
        /*0020*/ 	.word	0x00000000


	//----- nvinfo : EIATTR_MIN_STACK_SIZE
	.align		4
.L_5:
        /*0024*/ 	.byte	0x04, 0x12
        /*0026*/ 	.short	(.L_7 - .L_6)
	.align		4
.L_6:
        /*0028*/ 	.word	index@(triton_poi_fused_cat_28)
        /*002c*/ 	.word	0x00000000
.L_7:


//--------------------- .nv.info.triton_poi_fused_cat_28 --------------------------
	.section	.nv.info.triton_poi_fused_cat_28,"",@"SHT_CUDA_INFO"
	.sectionflags	@""
	.align	4


	//----- nvinfo : EIATTR_CUDA_API_VERSION
	.align		4
        /*0000*/ 	.byte	0x04, 0x37
        /*0002*/ 	.short	(.L_9 - .L_8)
.L_8:
        /*0004*/ 	.word	0x0000007c


	//----- nvinfo : EIATTR_KPARAM_INFO
	.align		4
.L_9:
        /*0008*/ 	.byte	0x04, 0x17
        /*000a*/ 	.short	(.L_11 - .L_10)
.L_10:
        /*000c*/ 	.word	0x00000000
        /*0010*/ 	.short	0x0009
        /*0012*/ 	.short	0x0048
        /*0014*/ 	.byte	0x00, 0xf0, 0x11, 0x00


	//----- nvinfo : EIATTR_KPARAM_INFO
	.align		4
.L_11:
        /*0018*/ 	.byte	0x04, 0x17
        /*001a*/ 	.short	(.L_13 - .L_12)
.L_12:
        /*001c*/ 	.word	0x00000000
        /*0020*/ 	.short	0x0008
        /*0022*/ 	.short	0x0040
        /*0024*/ 	.byte	0x00, 0xf4, 0x21, 0x00


	//----- nvinfo : EIATTR_KPARAM_INFO
	.align		4
.L_13:
        /*0028*/ 	.byte	0x04, 0x17
        /*002a*/ 	.short	(.L_15 - .L_14)
.L_14:
        /*002c*/ 	.word	0x00000000
        /*0030*/ 	.short	0x0007
        /*0032*/ 	.short	0x0038
        /*0034*/ 	.byte	0x00, 0xf4, 0x21, 0x00


	//----- nvinfo : EIATTR_KPARAM_INFO
	.align		4
.L_15:
        /*0038*/ 	.byte	0x04, 0x17
        /*003a*/ 	.short	(.L_17 - .L_16)
.L_16:
        /*003c*/ 	.word	0x00000000
        /*0040*/ 	.short	0x0006
        /*0042*/ 	.short	0x0030
        /*0044*/ 	.byte	0x00, 0xf4, 0x21, 0x00


	//----- nvinfo : EIATTR_KPARAM_INFO
	.align		4
.L_17:
        /*0048*/ 	.byte	0x04, 0x17
        /*004a*/ 	.short	(.L_19 - .L_18)
.L_18:
        /*004c*/ 	.word	0x00000000
        /*0050*/ 	.short	0x0005
        /*0052*/ 	.short	0x0028
        /*0054*/ 	.byte	0x00, 0xf4, 0x21, 0x00


	//----- nvinfo : EIATTR_KPARAM_INFO
	.align		4
.L_19:
        /*0058*/ 	.byte	0x04, 0x17
        /*005a*/ 	.short	(.L_21 - .L_20)
.L_20:
        /*005c*/ 	.word	0x00000000
        /*0060*/ 	.short	0x0004
        /*0062*/ 	.short	0x0020
        /*0064*/ 	.byte	0x00, 0xf4, 0x21, 0x00


	//----- nvinfo : EIATTR_KPARAM_INFO
	.align		4
.L_21:
        /*0068*/ 	.byte	0x04, 0x17
        /*006a*/ 	.short	(.L_23 - .L_22)
.L_22:
        /*006c*/ 	.word	0x00000000
        /*0070*/ 	.short	0x0003
        /*0072*/ 	.short	0x0018
        /*0074*/ 	.byte	0x00, 0xf4, 0x21, 0x00


	//----- nvinfo : EIATTR_KPARAM_INFO
	.align		4
.L_23:
        /*0078*/ 	.byte	0x04, 0x17
        /*007a*/ 	.short	(.L_25 - .L_24)
.L_24:
        /*007c*/ 	.word	0x00000000
        /*0080*/ 	.short	0x0002
        /*0082*/ 	.short	0x0010
        /*0084*/ 	.byte	0x00, 0xf4, 0x21, 0x00


	//----- nvinfo : EIATTR_KPARAM_INFO
	.align		4
.L_25:
        /*0088*/ 	.byte	0x04, 0x17
        /*008a*/ 	.short	(.L_27 - .L_26)
.L_26:
        /*008c*/ 	.word	0x00000000
        /*0090*/ 	.short	0x0001
        /*0092*/ 	.short	0x0008
        /*0094*/ 	.byte	0x00, 0xf4, 0x21, 0x00


	//----- nvinfo : EIATTR_KPARAM_INFO
	.align		4
.L_27:
        /*0098*/ 	.byte	0x04, 0x17
        /*009a*/ 	.short	(.L_29 - .L_28)
.L_28:
        /*009c*/ 	.word	0x00000000
        /*00a0*/ 	.short	0x0000
        /*00a2*/ 	.short	0x0000
        /*00a4*/ 	.byte	0x00, 0xf4, 0x21, 0x00


	//----- nvinfo : EIATTR_SPARSE_MMA_MASK
	.align		4
.L_29:
        /*00a8*/ 	.byte	0x03, 0x50
        /*00aa*/ 	.short	0x0000


	//----- nvinfo : EIATTR_MAXREG_COUNT
	.align		4
        /*00ac*/ 	.byte	0x03, 0x1b
        /*00ae*/ 	.short	0x00ff


	//----- nvinfo : EIATTR_EXIT_INSTR_OFFSETS
	.align		4
        /*00b0*/ 	.byte	0x04, 0x1c
        /*00b2*/ 	.short	(.L_31 - .L_30)


	//   ....[0]....
.L_30:
        /*00b4*/ 	.word	0x00000950


	//----- nvinfo : EIATTR_REQNTID
	.align		4
.L_31:
        /*00b8*/ 	.byte	0x04, 0x10
        /*00ba*/ 	.short	(.L_33 - .L_32)
.L_32:
        /*00bc*/ 	.word	0x00000080
        /*00c0*/ 	.word	0x00000001
        /*00c4*/ 	.word	0x00000001


	//----- nvinfo : EIATTR_CBANK_PARAM_SIZE
	.align		4
.L_33:
        /*00c8*/ 	.byte	0x03, 0x19
        /*00ca*/ 	.short	0x004c


	//----- nvinfo : EIATTR_PARAM_CBANK
	.align		4
        /*00cc*/ 	.byte	0x04, 0x0a
        /*00ce*/ 	.short	(.L_35 - .L_34)
	.align		4
.L_34:
        /*00d0*/ 	.word	index@(.nv.constant0.triton_poi_fused_cat_28)
        /*00d4*/ 	.short	0x0210
        /*00d6*/ 	.short	0x004c


	//----- nvinfo : EIATTR_SW_WAR
	.align		4
.L_35:
        /*00d8*/ 	.byte	0x04, 0x36
        /*00da*/ 	.short	(.L_37 - .L_36)
.L_36:
        /*00dc*/ 	.word	0x00000008
.L_37:


//--------------------- .nv.callgraph             --------------------------
	.section	.nv.callgraph,"",@"SHT_CUDA_CALLGRAPH"
	.align	4
	.sectionentsize	8
	.align		4
        /*0000*/ 	.word	0x00000000
	.align		4
        /*0004*/ 	.word	0xffffffff
	.align		4
        /*0008*/ 	.word	0x00000000
	.align		4
        /*000c*/ 	.word	0xfffffffe
	.align		4
        /*0010*/ 	.word	0x00000000
	.align		4
        /*0014*/ 	.word	0xfffffffd
	.align		4
        /*0018*/ 	.word	0x00000000
	.align		4
        /*001c*/ 	.word	0xfffffffc


//--------------------- .text.triton_poi_fused_cat_28 --------------------------
	.section	.text.triton_poi_fused_cat_28,"ax",@progbits
	.align	128
        .global         triton_poi_fused_cat_28
        .type           triton_poi_fused_cat_28,@function
        .size           triton_poi_fused_cat_28,(.L_x_1 - triton_poi_fused_cat_28)
        .other          triton_poi_fused_cat_28,@"STO_CUDA_ENTRY STV_DEFAULT"
triton_poi_fused_cat_28:
.text.triton_poi_fused_cat_28:
[----:B------:R-:W-:Y:S01]  /*0000*/  LDC R1, c[0x0][0x28] ;  /* 0x00000a00ff017b82 */ /* 0x000fe20000000800 */
[----:B------:R-:W1:Y:S07]  /*0010*/  S2R R0, SR_TID.X ;  /* 0x0000000000007919 */ /* 0x000e6e0000002100 */
[----:B------:R-:W2:Y:S01]  /*0020*/  LDC.64 R4, c[0x0][0x218] ;  /* 0x00008600ff047b82 */ /* 0x000ea20000000a00 */
[----:B------:R-:W-:Y:S01]  /*0030*/  CS2R R14, SRZ ;  /* 0x00000000000e7805 */ /* 0x000fe2000001ff00 */
[----:B------:R-:W-:Y:S01]  /*0040*/  ULDC.64 UR4, c[0x0][0x208] ;  /* 0x0000820000047ab9 */ /* 0x000fe20000000a00 */
[----:B------:R-:W3:Y:S05]  /*0050*/  S2R R3, SR_CTAID.X ;  /* 0x0000000000037919 */ /* 0x000eea0000002500 */
[----:B------:R-:W4:Y:S08]  /*0060*/  LDC.64 R8, c[0x0][0x220] ;  /* 0x00008800ff087b82 */ /* 0x000f300000000a00 */
[----:B------:R-:W5:Y:S01]  /*0070*/  LDC.64 R16, c[0x0][0x230] ;  /* 0x00008c00ff107b82 */ /* 0x000f620000000a00 */
[----:B------:R-:W-:Y:S01]  /*0080*/  CS2R R10, SRZ ;  /* 0x00000000000a7805 */ /* 0x000fe2000001ff00 */
[----:B------:R-:W-:Y:S01]  /*0090*/  ULDC.64 UR6, c[0x0][0x228] ;  /* 0x00008a0000067ab9 */ /* 0x000fe20000000a00 */
[----:B-1----:R-:W-:-:S05]  /*00a0*/  IMAD.SHL.U32 R0, R0, 0x2, RZ ;  /* 0x0000000200007824 */ /* 0x002fca00078e00ff */
[----:B------:R-:W-:-:S05]  /*00b0*/  LOP3.LUT R0, R0, 0xfe, RZ, 0xc0, !PT ;  /* 0x000000fe00007812 */ /* 0x000fca00078ec0ff */
[----:B---3--:R-:W-:-:S05]  /*00c0*/  IMAD R2, R3, 0x100, R0 ;  /* 0x0000010003027824 */ /* 0x008fca00078e0200 */
[----:B------:R-:W-:-:S04]  /*00d0*/  SHF.R.S32.HI R19, RZ, 0x1f, R2 ;  /* 0x0000001fff137819 */ /* 0x000fc80000011402 */
[CC--:B------:R-:W-:Y:S02]  /*00e0*/  LEA.HI R0, R19.reuse, R2.reuse, RZ, 0x8 ;  /* 0x0000000213007211 */ /* 0x0c0fe400078f40ff */
[----:B------:R-:W-:Y:S02]  /*00f0*/  LEA.HI R7, R19, R2, RZ, 0x4 ;  /* 0x0000000213077211 */ /* 0x000fe400078f20ff */
[----:B------:R-:W-:Y:S02]  /*0100*/  SHF.R.S32.HI R13, RZ, 0x8, R0 ;  /* 0x00000008ff0d7819 */ /* 0x000fe40000011400 */
[----:B------:R-:W-:Y:S02]  /*0110*/  SHF.R.S32.HI R12, RZ, 0x4, R7 ;  /* 0x00000004ff0c7819 */ /* 0x000fe40000011407 */
[----:B------:R-:W-:-:S04]  /*0120*/  LEA.HI R3, R13, R13, RZ, 0x5 ;  /* 0x0000000d0d037211 */ /* 0x000fc800078f28ff */
[----:B------:R-:W-:Y:S02]  /*0130*/  LOP3.LUT R6, R3, 0xffffffe0, RZ, 0xc0, !PT ;  /* 0xffffffe003067812 */ /* 0x000fe400078ec0ff */
[----:B------:R-:W-:-:S03]  /*0140*/  LEA.HI R3, R12, R12, RZ, 0x4 ;  /* 0x0000000c0c037211 */ /* 0x000fc600078f20ff */
[----:B------:R-:W-:Y:S01]  /*0150*/  IMAD.IADD R13, R13, 0x1, -R6 ;  /* 0x000000010d0d7824 */ /* 0x000fe200078e0a06 */
[----:B------:R-:W-:-:S04]  /*0160*/  LOP3.LUT R3, R3, 0xfffffff0, RZ, 0xc0, !PT ;  /* 0xfffffff003037812 */ /* 0x000fc800078ec0ff */
[----:B------:R-:W-:Y:S01]  /*0170*/  ISETP.GE.AND P0, PT, R13, 0x10, PT ;  /* 0x000000100d00780c */ /* 0x000fe20003f06270 */
[----:B------:R-:W-:Y:S01]  /*0180*/  IMAD.IADD R12, R12, 0x1, -R3 ;  /* 0x000000010c0c7824 */ /* 0x000fe200078e0a03 */
[----:B------:R-:W-:-:S03]  /*0190*/  LOP3.LUT R3, R7, 0xfffffff0, RZ, 0xc0, !PT ;  /* 0xfffffff007037812 */ /* 0x000fc600078ec0ff */
[----:B--2---:R-:W-:Y:S01]  /*01a0*/  IMAD.WIDE R20, R12, 0x8, R4 ;  /* 0x000000080c147825 */ /* 0x004fe200078e0204 */
[----:B------:R-:W-:-:S03]  /*01b0*/  CS2R R4, SRZ ;  /* 0x0000000000047805 */ /* 0x000fc6000001ff00 */
[----:B------:R-:W-:-:S04]  /*01c0*/  IMAD.IADD R3, R2, 0x1, -R3 ;  /* 0x0000000102037824 */ /* 0x000fc800078e0a03 */
[----:B------:R-:W2:Y:S01]  /*01d0*/  @!P0 LDG.E.EL.64 R14, desc[UR4][R20.64] ;  /* 0x00000004140e8981 */ /* 0x000ea2000c2e1b00 */
[----:B------:R-:W-:Y:S01]  /*01e0*/  CS2R R6, SRZ ;  /* 0x0000000000067805 */ /* 0x000fe2000001ff00 */
[----:B----4-:R-:W-:Y:S01]  /*01f0*/  IMAD.WIDE R22, R3, 0x8, R8 ;  /* 0x0000000803167825 */ /* 0x010fe200078e0208 */
[----:B------:R-:W-:-:S04]  /*0200*/  CS2R R8, SRZ ;  /* 0x0000000000087805 */ /* 0x000fc8000001ff00 */
[----:B------:R-:W3:Y:S01]  /*0210*/  @!P0 LDG.E.EL.128 R4, desc[UR4][R22.64] ;  /* 0x0000000416048981 */ /* 0x000ee2000c2e1d00 */
[----:B-----5:R-:W-:-:S05]  /*0220*/  IMAD.WIDE R16, R3, 0x8, R16 ;  /* 0x0000000803107825 */ /* 0x020fca00078e0210 */
[----:B------:R1:W4:Y:S01]  /*0230*/  @!P0 LDG.E.EL.128 R8, desc[UR4][R16.64] ;  /* 0x0000000410088981 */ /* 0x000322000c2e1d00 */
[----:B------:R-:W-:-:S04]  /*0240*/  LEA.HI R19, R19, R2, RZ, 0xd ;  /* 0x0000000213137211 */ /* 0x000fc800078f68ff */
[----:B------:R-:W-:Y:S02]  /*0250*/  LOP3.LUT R26, R19, 0xffffe000, RZ, 0xc0, !PT ;  /* 0xffffe000131a7812 */ /* 0x000fe400078ec0ff */
[----:B--2---:R-:W-:Y:S02]  /*0260*/  SEL R20, R15, RZ, !P0 ;  /* 0x000000ff0f147207 */ /* 0x004fe40004000000 */
[----:B------:R-:W-:Y:S02]  /*0270*/  SEL R18, R14, RZ, !P0 ;  /* 0x000000ff0e127207 */ /* 0x000fe40004000000 */
[----:B------:R-:W-:Y:S02]  /*0280*/  SHF.R.U32.HI R15, RZ, 0x1c, R20 ;  /* 0x0000001cff0f7819 */ /* 0x000fe40000011614 */
[----:B---3--:R-:W-:Y:S02]  /*0290*/  SEL R23, R5, RZ, !P0 ;  /* 0x000000ff05177207 */ /* 0x008fe40004000000 */
[----:B------:R-:W-:-:S02]  /*02a0*/  LOP3.LUT R15, R15, 0x8, RZ, 0xc0, !PT ;  /* 0x000000080f0f7812 */ /* 0x000fc400078ec0ff */
[----:B------:R-:W-:Y:S02]  /*02b0*/  SEL R5, R6, RZ, !P0 ;  /* 0x000000ff06057207 */ /* 0x000fe40004000000 */
[----:B------:R-:W-:Y:S02]  /*02c0*/  IADD3 R24, P1, R15, R18, RZ ;  /* 0x000000120f187210 */ /* 0x000fe40007f3e0ff */
[----:B------:R-:W-:Y:S02]  /*02d0*/  SEL R18, R7, RZ, !P0 ;  /* 0x000000ff07127207 */ /* 0x000fe40004000000 */
[----:B------:R-:W-:Y:S01]  /*02e0*/  SEL R14, R4, RZ, !P0 ;  /* 0x000000ff040e7207 */ /* 0x000fe20004000000 */
[----:B------:R-:W-:Y:S01]  /*02f0*/  IMAD.X R7, RZ, RZ, R20, P1 ;  /* 0x000000ffff077224 */ /* 0x000fe200008e0614 */
[----:B------:R-:W-:Y:S01]  /*0300*/  SHF.R.U32.HI R21, RZ, 0x1a, R23 ;  /* 0x0000001aff157819 */ /* 0x000fe20000011617 */
[----:B------:R-:W-:Y:S01]  /*0310*/  IMAD.SHL.U32 R6, R24, 0x20, RZ ;  /* 0x0000002018067824 */ /* 0x000fe200078e00ff */
[----:B-1----:R-:W-:-:S02]  /*0320*/  LEA R17, P1, R5, UR6, 0x2 ;  /* 0x0000000605117c11 */ /* 0x002fc4000f8210ff */
[----:B------:R-:W-:Y:S02]  /*0330*/  LEA R16, P2, R14, UR6, 0x2 ;  /* 0x000000060e107c11 */ /* 0x000fe4000f8410ff */
[----:B------:R-:W-:Y:S02]  /*0340*/  LOP3.LUT R21, R21, 0x20, RZ, 0xc0, !PT ;  /* 0x0000002015157812 */ /* 0x000fe400078ec0ff */
[--C-:B------:R-:W-:Y:S02]  /*0350*/  SHF.R.U32.HI R15, RZ, 0x1a, R18.reuse ;  /* 0x0000001aff0f7819 */ /* 0x100fe40000011612 */
[----:B------:R-:W-:Y:S02]  /*0360*/  LEA.HI.X R5, R5, UR7, R18, 0x2, P1 ;  /* 0x0000000705057c11 */ /* 0x000fe400088f1412 */
[----:B----4-:R-:W-:Y:S02]  /*0370*/  SEL R20, R9, RZ, !P0 ;  /* 0x000000ff09147207 */ /* 0x010fe40004000000 */
[----:B------:R-:W-:-:S02]  /*0380*/  SEL R18, R11, RZ, !P0 ;  /* 0x000000ff0b127207 */ /* 0x000fc40004000000 */
[----:B------:R-:W-:Y:S02]  /*0390*/  SHF.L.U64.HI R4, R24, 0x5, R7 ;  /* 0x0000000518047819 */ /* 0x000fe40000010207 */
[----:B------:R-:W-:Y:S02]  /*03a0*/  LEA.HI.X R7, R14, UR7, R23, 0x2, P2 ;  /* 0x000000070e077c11 */ /* 0x000fe400090f1417 */
[----:B------:R-:W-:Y:S02]  /*03b0*/  IADD3 R16, P4, P3, R6, R16, R21 ;  /* 0x0000001006107210 */ /* 0x000fe40007b9e015 */
[----:B------:R-:W-:Y:S02]  /*03c0*/  SEL R23, R8, RZ, !P0 ;  /* 0x000000ff08177207 */ /* 0x000fe40004000000 */
[----:B------:R-:W-:Y:S02]  /*03d0*/  SEL R21, R10, RZ, !P0 ;  /* 0x000000ff0a157207 */ /* 0x000fe40004000000 */
[----:B------:R-:W-:-:S02]  /*03e0*/  SHF.R.U32.HI R11, RZ, 0x1a, R20 ;  /* 0x0000001aff0b7819 */ /* 0x000fc40000011614 */
[----:B------:R-:W-:Y:S02]  /*03f0*/  SHF.R.U32.HI R9, RZ, 0x1a, R18 ;  /* 0x0000001aff097819 */ /* 0x000fe40000011612 */
[----:B------:R-:W-:Y:S02]  /*0400*/  LOP3.LUT R15, R15, 0x20, RZ, 0xc0, !PT ;  /* 0x000000200f0f7812 */ /* 0x000fe400078ec0ff */
[----:B------:R-:W-:Y:S02]  /*0410*/  LEA R10, P5, R23, UR6, 0x2 ;  /* 0x00000006170a7c11 */ /* 0x000fe4000f8a10ff */
[----:B------:R-:W-:Y:S02]  /*0420*/  LEA R8, P6, R21, UR6, 0x2 ;  /* 0x0000000615087c11 */ /* 0x000fe4000f8c10ff */
[----:B------:R-:W-:Y:S02]  /*0430*/  LOP3.LUT R11, R11, 0x20, RZ, 0xc0, !PT ;  /* 0x000000200b0b7812 */ /* 0x000fe400078ec0ff */
[----:B------:R-:W-:-:S02]  /*0440*/  LOP3.LUT R9, R9, 0x20, RZ, 0xc0, !PT ;  /* 0x0000002009097812 */ /* 0x000fc400078ec0ff */
[----:B------:R-:W-:Y:S02]  /*0450*/  IADD3 R14, P2, P1, R6, R17, R15 ;  /* 0x00000011060e7210 */ /* 0x000fe4000795e00f */
[----:B------:R-:W-:Y:S02]  /*0460*/  LEA.HI.X R23, R23, UR7, R20, 0x2, P5 ;  /* 0x0000000717177c11 */ /* 0x000fe4000a8f1414 */
[----:B------:R-:W-:Y:S01]  /*0470*/  LEA.HI.X R21, R21, UR7, R18, 0x2, P6 ;  /* 0x0000000715157c11 */ /* 0x000fe2000b0f1412 */
[----:B------:R-:W-:Y:S01]  /*0480*/  IMAD.MOV.U32 R18, RZ, RZ, RZ ;  /* 0x000000ffff127224 */ /* 0x000fe200078e00ff */
[----:B------:R-:W-:Y:S02]  /*0490*/  IADD3.X R17, R4, R7, RZ, P4, P3 ;  /* 0x0000000704117210 */ /* 0x000fe400027e64ff */
[----:B------:R-:W-:Y:S02]  /*04a0*/  CS2R R24, SRZ ;  /* 0x0000000000187805 */ /* 0x000fe4000001ff00 */
[C---:B------:R-:W-:Y:S01]  /*04b0*/  IADD3 R10, P5, P6, R6.reuse, R10, R11 ;  /* 0x0000000a060a7210 */ /* 0x040fe20007ebe00b */
[----:B------:R-:W-:Y:S01]  /*04c0*/  ULDC.64 UR6, c[0x0][0x248] ;  /* 0x0000920000067ab9 */ /* 0x000fe20000000a00 */
[----:B------:R-:W-:-:S02]  /*04d0*/  IADD3 R8, P3, P4, R6, R8, R9 ;  /* 0x0000000806087210 */ /* 0x000fc40007c7e009 */
[C---:B------:R-:W-:Y:S01]  /*04e0*/  IADD3.X R15, R4.reuse, R5, RZ, P2, P1 ;  /* 0x00000005040f7210 */ /* 0x040fe200017e24ff */
[----:B------:R-:W1:Y:S01]  /*04f0*/  LDC.64 R6, c[0x0][0x210] ;  /* 0x00008400ff067b82 */ /* 0x000e620000000a00 */
[C---:B------:R-:W-:Y:S02]  /*0500*/  IADD3.X R11, R4.reuse, R23, RZ, P5, P6 ;  /* 0x00000017040b7210 */ /* 0x040fe40002fec4ff */
[----:B------:R-:W-:Y:S01]  /*0510*/  IADD3.X R9, R4, R21, RZ, P3, P4 ;  /* 0x0000001504097210 */ /* 0x000fe20001fe84ff */
[----:B------:R-:W-:Y:S01]  /*0520*/  IMAD.SHL.U32 R21, R13, 0x40, RZ ;  /* 0x000000400d157824 */ /* 0x000fe200078e00ff */
[----:B------:R-:W-:-:S03]  /*0530*/  SHF.R.S32.HI R20, RZ, 0xd, R19 ;  /* 0x0000000dff147819 */ /* 0x000fc60000011413 */
[----:B------:R-:W2:Y:S01]  /*0540*/  LDC.64 R4, c[0x0][0x238] ;  /* 0x00008e00ff047b82 */ /* 0x000ea20000000a00 */
[----:B------:R-:W-:-:S04]  /*0550*/  IMAD.WIDE R16, R21, 0x4, R16 ;  /* 0x0000000415107825 */ /* 0x000fc800078e0210 */
[----:B------:R-:W-:-:S04]  /*0560*/  IMAD.WIDE R14, R21, 0x4, R14 ;  /* 0x00000004150e7825 */ /* 0x000fc800078e020e */
[----:B------:R-:W-:-:S04]  /*0570*/  IMAD.WIDE R10, R21, 0x4, R10 ;  /* 0x00000004150a7825 */ /* 0x000fc800078e020a */
[----:B------:R-:W-:-:S04]  /*0580*/  IMAD.WIDE R8, R21, 0x4, R8 ;  /* 0x0000000415087825 */ /* 0x000fc800078e0208 */
[----:B------:R-:W-:-:S04]  /*0590*/  IMAD.SHL.U32 R23, R20, 0x400, RZ ;  /* 0x0000040014177824 */ /* 0x000fc800078e00ff */
[----:B------:R-:W-:-:S04]  /*05a0*/  IMAD.WIDE R16, R23, 0x4, R16 ;  /* 0x0000000417107825 */ /* 0x000fc800078e0210 */
[C---:B------:R-:W-:Y:S01]  /*05b0*/  IMAD.WIDE R14, R23.reuse, 0x4, R14 ;  /* 0x00000004170e7825 */ /* 0x040fe200078e020e */
[----:B------:R3:W4:Y:S03]  /*05c0*/  @!P0 LDG.E.EL R18, desc[UR4][R16.64] ;  /* 0x0000000410128981 */ /* 0x000726000c2e1900 */
[----:B------:R-:W-:Y:S01]  /*05d0*/  IMAD.WIDE R10, R23, 0x4, R10 ;  /* 0x00000004170a7825 */ /* 0x000fe200078e020a */
[----:B------:R-:W-:Y:S01]  /*05e0*/  ISETP.GT.AND P1, PT, R13, 0xf, PT ;  /* 0x0000000f0d00780c */ /* 0x000fe20003f24270 */
[----:B------:R-:W5:Y:S02]  /*05f0*/  @!P0 LDG.E.EL R24, desc[UR4][R14.64] ;  /* 0x000000040e188981 */ /* 0x000f64000c2e1900 */
[----:B------:R-:W-:Y:S02]  /*0600*/  IMAD.WIDE R22, R23, 0x4, R8 ;  /* 0x0000000417167825 */ /* 0x000fe400078e0208 */
[----:B------:R-:W1:Y:S01]  /*0610*/  LDC.64 R8, c[0x0][0x240] ;  /* 0x00009000ff087b82 */ /* 0x000e620000000a00 */
[----:B------:R2:W5:Y:S01]  /*0620*/  @!P0 LDG.E.EL R25, desc[UR4][R10.64] ;  /* 0x000000040a198981 */ /* 0x000562000c2e1900 */
[----:B------:R-:W-:-:S02]  /*0630*/  IMAD.SHL.U32 R19, R20, 0x1000, RZ ;  /* 0x0000100014137824 */ /* 0x000fc400078e00ff */
[----:B------:R-:W-:-:S03]  /*0640*/  IMAD.MOV.U32 R21, RZ, RZ, RZ ;  /* 0x000000ffff157224 */ /* 0x000fc600078e00ff */
[----:B---3--:R-:W-:Y:S01]  /*0650*/  IADD3 R17, R19, R2, -R26 ;  /* 0x0000000213117210 */ /* 0x008fe20007ffe81a */
[----:B--2---:R-:W-:Y:S01]  /*0660*/  IMAD.WIDE R26, R3, 0x4, R4 ;  /* 0x00000004031a7825 */ /* 0x004fe200078e0204 */
[----:B------:R-:W-:Y:S02]  /*0670*/  LOP3.LUT R3, R0, 0xffffff00, RZ, 0xc0, !PT ;  /* 0xffffff0000037812 */ /* 0x000fe400078ec0ff */
[----:B------:R-:W-:Y:S01]  /*0680*/  CS2R R4, SRZ ;  /* 0x0000000000047805 */ /* 0x000fe2000001ff00 */
[----:B------:R-:W2:Y:S01]  /*0690*/  @!P0 LDG.E.EL R21, desc[UR4][R22.64] ;  /* 0x0000000416158981 */ /* 0x000ea2000c2e1900 */
[----:B------:R-:W-:Y:S02]  /*06a0*/  IMAD.SHL.U32 R13, R13, 0x100, RZ ;  /* 0x000001000d0d7824 */ /* 0x000fe400078e00ff */
[----:B------:R-:W-:Y:S01]  /*06b0*/  IMAD.IADD R0, R2, 0x1, -R3 ;  /* 0x0000000102007824 */ /* 0x000fe200078e0a03 */
[----:B------:R-:W-:Y:S01]  /*06c0*/  SHF.R.S32.HI R10, RZ, 0x1f, R19 ;  /* 0x0000001fff0a7819 */ /* 0x000fe20000011413 */
[----:B-1----:R-:W-:Y:S01]  /*06d0*/  IMAD.WIDE R16, R17, 0x4, R6 ;  /* 0x0000000411107825 */ /* 0x002fe200078e0206 */
[----:B------:R-:W-:-:S02]  /*06e0*/  CS2R R6, SRZ ;  /* 0x0000000000067805 */ /* 0x000fc4000001ff00 */
[----:B------:R-:W-:Y:S01]  /*06f0*/  SHF.R.S32.HI R3, RZ, 0x1f, R13 ;  /* 0x0000001fff037819 */ /* 0x000fe2000001140d */
[----:B------:R-:W3:Y:S01]  /*0700*/  @!P0 LDG.E.EL.64 R4, desc[UR4][R26.64] ;  /* 0x000000041a048981 */ /* 0x000ee2000c2e1b00 */
[----:B------:R-:W-:Y:S02]  /*0710*/  IADD3 R19, P2, P3, R13, R0, R19 ;  /* 0x000000000d137210 */ /* 0x000fe40007b5e013 */
[----:B------:R-:W-:Y:S01]  /*0720*/  SHF.R.S32.HI R11, RZ, 0x1f, R0 ;  /* 0x0000001fff0b7819 */ /* 0x000fe20000011400 */
[----:B------:R-:W-:Y:S01]  /*0730*/  IMAD.MOV.U32 R0, RZ, RZ, RZ ;  /* 0x000000ffff007224 */ /* 0x000fe200078e00ff */
[----:B------:R1:W3:Y:S02]  /*0740*/  @!P0 LDG.E.64 R6, desc[UR4][R16.64] ;  /* 0x0000000410068981 */ /* 0x0002e4000c1e1b00 */
[----:B------:R-:W-:Y:S01]  /*0750*/  IADD3.X R10, R3, R11, R10, P2, P3 ;  /* 0x0000000b030a7210 */ /* 0x000fe200017e640a */
[----:B------:R-:W-:Y:S02]  /*0760*/  IMAD.MOV.U32 R3, RZ, RZ, RZ ;  /* 0x000000ffff037224 */ /* 0x000fe400078e00ff */
[----:B0-----:R-:W-:Y:S01]  /*0770*/  IMAD.WIDE R12, R12, 0x4, R8 ;  /* 0x000000040c0c7825 */ /* 0x001fe200078e0208 */
[----:B------:R-:W-:-:S02]  /*0780*/  LEA R14, P2, R19, UR6, 0x2 ;  /* 0x00000006130e7c11 */ /* 0x000fc4000f8410ff */
[----:B------:R-:W-:Y:S02]  /*0790*/  CS2R R8, SRZ ;  /* 0x0000000000087805 */ /* 0x000fe4000001ff00 */
[----:B------:R-:W3:Y:S01]  /*07a0*/  @!P0 LDG.E.EL R0, desc[UR4][R12.64] ;  /* 0x000000040c008981 */ /* 0x000ee2000c2e1900 */
[----:B------:R-:W-:Y:S02]  /*07b0*/  LEA.HI.X R15, R19, UR7, R10, 0x2, P2 ;  /* 0x00000007130f7c11 */ /* 0x000fe400090f140a */
[----:B------:R-:W0:Y:S01]  /*07c0*/  LDC.64 R10, c[0x0][0x250] ;  /* 0x00009400ff0a7b82 */ /* 0x000e220000000a00 */
[----:B------:R0:W3:Y:S04]  /*07d0*/  @!P0 LDG.E.EL R3, desc[UR4][R12.64] ;  /* 0x000000040c038981 */ /* 0x0000e8000c2e1900 */
[----:B------:R-:W3:Y:S01]  /*07e0*/  @P1 LDG.E.64 R8, desc[UR4][R14.64+-0x4000] ;  /* 0xffc000040e081981 */ /* 0x000ee2000c1e1b00 */
[----:B0-----:R-:W-:Y:S01]  /*07f0*/  IMAD.WIDE R10, R2, 0x4, R10 ;  /* 0x00000004020a7825 */ /* 0x001fe200078e020a */
[----:B----4-:R-:W-:-:S02]  /*0800*/  SEL R19, R18, RZ, !P0 ;  /* 0x000000ff12137207 */ /* 0x010fc40004000000 */
[----:B-----5:R-:W-:Y:S02]  /*0810*/  SEL R24, R24, RZ, !P0 ;  /* 0x000000ff18187207 */ /* 0x020fe40004000000 */
[----:B-1----:R-:W-:-:S05]  /*0820*/  SEL R16, R25, RZ, !P0 ;  /* 0x000000ff19107207 */ /* 0x002fca0004000000 */
[----:B------:R-:W-:Y:S01]  /*0830*/  FADD R16, -R19, R16 ;  /* 0x0000001013107221 */ /* 0x000fe20000000100 */
[----:B--2---:R-:W-:-:S05]  /*0840*/  SEL R21, R21, RZ, !P0 ;  /* 0x000000ff15157207 */ /* 0x004fca0004000000 */
[----:B------:R-:W-:Y:S01]  /*0850*/  FADD R21, -R24, R21 ;  /* 0x0000001518157221 */ /* 0x000fe20000000100 */
[----:B---3--:R-:W-:Y:S02]  /*0860*/  SEL R4, R4, RZ, !P0 ;  /* 0x000000ff04047207 */ /* 0x008fe40004000000 */
[----:B------:R-:W-:Y:S02]  /*0870*/  SEL R5, R5, RZ, !P0 ;  /* 0x000000ff05057207 */ /* 0x000fe40004000000 */
[----:B------:R-:W-:Y:S01]  /*0880*/  SEL R13, R6, RZ, !P0 ;  /* 0x000000ff060d7207 */ /* 0x000fe20004000000 */
[----:B------:R-:W-:Y:S01]  /*0890*/  FFMA R4, R16, R4, R19 ;  /* 0x0000000410047223 */ /* 0x000fe20000000013 */
[----:B------:R-:W-:Y:S01]  /*08a0*/  SEL R6, R7, RZ, !P0 ;  /* 0x000000ff07067207 */ /* 0x000fe20004000000 */
[----:B------:R-:W-:Y:S02]  /*08b0*/  FFMA R5, R21, R5, R24 ;  /* 0x0000000515057223 */ /* 0x000fe40000000018 */
[----:B------:R-:W-:-:S02]  /*08c0*/  FADD R4, -R13, R4 ;  /* 0x000000040d047221 */ /* 0x000fc40000000100 */
[----:B------:R-:W-:Y:S01]  /*08d0*/  FADD R5, -R6, R5 ;  /* 0x0000000506057221 */ /* 0x000fe20000000100 */
[----:B------:R-:W-:Y:S02]  /*08e0*/  SEL R0, R0, RZ, !P0 ;  /* 0x000000ff00007207 */ /* 0x000fe40004000000 */
[----:B------:R-:W-:-:S03]  /*08f0*/  SEL R3, R3, RZ, !P0 ;  /* 0x000000ff03037207 */ /* 0x000fc60004000000 */
[----:B------:R-:W-:Y:S01]  /*0900*/  FFMA R4, R4, R0, R13 ;  /* 0x0000000004047223 */ /* 0x000fe2000000000d */
[----:B------:R-:W-:Y:S01]  /*0910*/  @P0 SEL R4, R8, RZ, P1 ;  /* 0x000000ff08040207 */ /* 0x000fe20000800000 */
[----:B------:R-:W-:Y:S01]  /*0920*/  FFMA R5, R5, R3, R6 ;  /* 0x0000000305057223 */ /* 0x000fe20000000006 */
[----:B------:R-:W-:-:S05]  /*0930*/  @P0 SEL R5, R9, RZ, P1 ;  /* 0x000000ff09050207 */ /* 0x000fca0000800000 */
[----:B------:R-:W-:Y:S01]  /*0940*/  STG.E.64 desc[UR4][R10.64], R4 ;  /* 0x000000040a007986 */ /* 0x000fe2000c101b04 */
[----:B------:R-:W-:Y:S05]  /*0950*/  EXIT ;  /* 0x000000000000794d */ /* 0x000fea0003800000 */
.L_x_0:
[----:B------:R-:W-:-:S00]  /*0960*/  BRA `(.L_x_0) ;  /* 0xfffffffc00fc7947 */ /* 0x000fc0000383ffff */
[----:B------:R-:W-:-:S00]  /*0970*/  NOP ;  /* 0x0000000000007918 */ /* 0x000fc00000000000 */
        /* <DEDUP_REMOVED lines=8> */
.L_x_1:


//--------------------- .nv.constant0.triton_poi_fused_cat_28 --------------------------
	.section	.nv.constant0.triton_poi_fused_cat_28,"a",@progbits
	.sectionflags	@""
	.align	4
.nv.constant0.triton_poi_fused_cat_28:
	.zero		604
